//
// Generated by NVIDIA NVVM Compiler
//
// Compiler Build ID: CL-36424714
// Cuda compilation tools, release 13.0, V13.0.88
// Based on NVVM 20.0.0
//

.version 9.0
.target sm_100
.address_size 64

	// .globl	_Z11dot_productPdS_S_
// _ZZ11dot_productPdS_S_E5cache has been demoted

.visible .entry _Z11dot_productPdS_S_(
	.param .u64 .ptr .align 1 _Z11dot_productPdS_S__param_0,
	.param .u64 .ptr .align 1 _Z11dot_productPdS_S__param_1,
	.param .u64 .ptr .align 1 _Z11dot_productPdS_S__param_2
)
{
	.reg .pred 	%p<7>;
	.reg .b32 	%r<18>;
	.reg .b64 	%rd<12>;
	.reg .b64 	%fd<14>;
	// demoted variable
	.shared .align 8 .b8 _ZZ11dot_productPdS_S_E5cache[2048];
	ld.param.u64 	%rd3, [_Z11dot_productPdS_S__param_0];
	ld.param.u64 	%rd4, [_Z11dot_productPdS_S__param_1];
	ld.param.u64 	%rd5, [_Z11dot_productPdS_S__param_2];
	mov.u32 	%r1, %tid.x;
	mov.u32 	%r2, %ctaid.x;
	mov.u32 	%r17, %ntid.x;
	mad.lo.s32 	%r16, %r2, %r17, %r1;
	setp.gt.s32 	%p1, %r16, 524287;
	mov.f64 	%fd13, 0d0000000000000000;
	@%p1 bra 	$L__BB0_3;
	mov.u32 	%r11, %nctaid.x;
	mul.lo.s32 	%r5, %r17, %r11;
	cvta.to.global.u64 	%rd1, %rd3;
	cvta.to.global.u64 	%rd2, %rd4;
	mov.f64 	%fd13, 0d0000000000000000;
$L__BB0_2:
	mul.wide.s32 	%rd6, %r16, 8;
	add.s64 	%rd7, %rd1, %rd6;
	ld.global.f64 	%fd6, [%rd7];
	add.s64 	%rd8, %rd2, %rd6;
	ld.global.f64 	%fd7, [%rd8];
	fma.rn.f64 	%fd13, %fd6, %fd7, %fd13;
	add.s32 	%r16, %r16, %r5;
	setp.lt.s32 	%p2, %r16, 524288;
	@%p2 bra 	$L__BB0_2;
$L__BB0_3:
	shl.b32 	%r12, %r1, 3;
	mov.u32 	%r13, _ZZ11dot_productPdS_S_E5cache;
	add.s32 	%r8, %r13, %r12;
	st.shared.f64 	[%r8], %fd13;
	bar.sync 	0;
	setp.lt.u32 	%p3, %r17, 2;
	@%p3 bra 	$L__BB0_7;
$L__BB0_4:
	shr.u32 	%r10, %r17, 1;
	setp.ge.u32 	%p4, %r1, %r10;
	@%p4 bra 	$L__BB0_6;
	shl.b32 	%r14, %r10, 3;
	add.s32 	%r15, %r8, %r14;
	ld.shared.f64 	%fd8, [%r15];
	ld.shared.f64 	%fd9, [%r8];
	add.f64 	%fd10, %fd8, %fd9;
	st.shared.f64 	[%r8], %fd10;
$L__BB0_6:
	bar.sync 	0;
	setp.gt.u32 	%p5, %r17, 3;
	mov.u32 	%r17, %r10;
	@%p5 bra 	$L__BB0_4;
$L__BB0_7:
	setp.ne.s32 	%p6, %r1, 0;
	@%p6 bra 	$L__BB0_9;
	ld.shared.f64 	%fd11, [_ZZ11dot_productPdS_S_E5cache];
	cvta.to.global.u64 	%rd9, %rd5;
	mul.wide.u32 	%rd10, %r2, 8;
	add.s64 	%rd11, %rd9, %rd10;
	st.global.f64 	[%rd11], %fd11;
$L__BB0_9:
	ret;

}


// ===== COMPILED SASS (sm_100) =====

	.target	sm_100

	.elftype	@"ET_EXEC"


//--------------------- .note.nv.tkinfo           --------------------------
	.section	.note.nv.tkinfo,"",@"SHT_NOTE"
	.sectionflags	@"SHF_NOTE_NV_TKINFO"
	.tkinfo
        /*0018*/ 	.word	0x00000002
        /*0030*/ 	.string	""
        /*0030*/ 	.string	"ptxas"
        /*0030*/ 	.string	"Cuda compilation tools, release 13.0, V13.0.88"
        /*0030*/ 	.string	"Build cuda_13.0.r13.0/compiler.36424714_0"
        /*0030*/ 	.string	"-arch sm_100 -m 64 "



//--------------------- .note.nv.cuinfo           --------------------------
	.section	.note.nv.cuinfo,"",@"SHT_NOTE"
	.sectionflags	@"SHF_NOTE_NV_CUINFO"
        /*0018*/ 	.short	0x0002
        /*001a*/ 	.short	0x0064
        /*001c*/ 	.short	0x0082
	.zero		2


//--------------------- .nv.info                  --------------------------
	.section	.nv.info,"",@"SHT_CUDA_INFO"
	.align	4


	//----- nvinfo : EIATTR_REGCOUNT
	.align		4
        /*0000*/ 	.byte	0x04, 0x2f
        /*0002*/ 	.short	(.L_1 - .L_0)
	.align		4
.L_0:
        /*0004*/ 	.word	index@(_Z11dot_productPdS_S_)
        /*0008*/ 	.word	0x00000012


	//----- nvinfo : EIATTR_FRAME_SIZE
	.align		4
.L_1:
        /*000c*/ 	.byte	0x04, 0x11
        /*000e*/ 	.short	(.L_3 - .L_2)
	.align		4
.L_2:
        /*0010*/ 	.word	index@(_Z11dot_productPdS_S_)
        /*0014*/ 	.word	0x00000000


	//----- nvinfo : EIATTR_MIN_STACK_SIZE
	.align		4
.L_3:
        /*0018*/ 	.byte	0x04, 0x12
        /*001a*/ 	.short	(.L_5 - .L_4)
	.align		4
.L_4:
        /*001c*/ 	.word	index@(_Z11dot_productPdS_S_)
        /*0020*/ 	.word	0x00000000
.L_5:


//--------------------- .nv.compat                --------------------------
	.section	.nv.compat,"",@"SHT_CUDA_COMPAT_INFO"
	.align	4
        /*0000*/ 	.byte	0x02, 0x09, 0x00, 0x00, 0x02, 0x02, 0x01, 0x00, 0x02, 0x05, 0x05, 0x00, 0x03, 0x07, 0x01, 0x01
        /*0010*/ 	.byte	0x02, 0x03, 0x00, 0x00, 0x02, 0x06, 0x01, 0x00, 0x04, 0x0b, 0x08, 0x00, 0x01, 0x00, 0x00, 0x00
        /*0020*/ 	.byte	0x00, 0x00, 0x00, 0x00


//--------------------- .nv.info._Z11dot_productPdS_S_ --------------------------
	.section	.nv.info._Z11dot_productPdS_S_,"",@"SHT_CUDA_INFO"
	.sectionflags	@""
	.align	4


	//----- nvinfo : EIATTR_CUDA_API_VERSION
	.align		4
        /*0000*/ 	.byte	0x04, 0x37
        /*0002*/ 	.short	(.L_7 - .L_6)
.L_6:
        /*0004*/ 	.word	0x00000082


	//----- nvinfo : EIATTR_KPARAM_INFO
	.align		4
.L_7:
        /*0008*/ 	.byte	0x04, 0x17
        /*000a*/ 	.short	(.L_9 - .L_8)
.L_8:
        /*000c*/ 	.word	0x00000000
        /*0010*/ 	.short	0x0002
        /*0012*/ 	.short	0x0010
        /*0014*/ 	.byte	0x00, 0xf5, 0x21, 0x00


	//----- nvinfo : EIATTR_KPARAM_INFO
	.align		4
.L_9:
        /*0018*/ 	.byte	0x04, 0x17
        /*001a*/ 	.short	(.L_11 - .L_10)
.L_10:
        /*001c*/ 	.word	0x00000000
        /*0020*/ 	.short	0x0001
        /*0022*/ 	.short	0x0008
        /*0024*/ 	.byte	0x00, 0xf5, 0x21, 0x00


	//----- nvinfo : EIATTR_KPARAM_INFO
	.align		4
.L_11:
        /*0028*/ 	.byte	0x04, 0x17
        /*002a*/ 	.short	(.L_13 - .L_12)
.L_12:
        /*002c*/ 	.word	0x00000000
        /*0030*/ 	.short	0x0000
        /*0032*/ 	.short	0x0000
        /*0034*/ 	.byte	0x00, 0xf5, 0x21, 0x00


	//----- nvinfo : EIATTR_SPARSE_MMA_MASK
	.align		4
.L_13:
        /*0038*/ 	.byte	0x03, 0x50
        /*003a*/ 	.short	0x0000


	//----- nvinfo : EIATTR_MAXREG_COUNT
	.align		4
        /*003c*/ 	.byte	0x03, 0x1b
        /*003e*/ 	.short	0x00ff


	//----- nvinfo : EIATTR_NUM_BARRIERS
	.align		4
        /*0040*/ 	.byte	0x02, 0x4c
        /*0042*/ 	.byte	0x01
	.zero		1


	//----- nvinfo : EIATTR_MERCURY_ISA_VERSION
	.align		4
        /*0044*/ 	.byte	0x03, 0x5f
        /*0046*/ 	.short	0x0101


	//----- nvinfo : EIATTR_VRC_CTA_INIT_COUNT
	.align		4
        /*0048*/ 	.byte	0x02, 0x4a
	.zero		1
	.zero		1


	//----- nvinfo : EIATTR_EXIT_INSTR_OFFSETS
	.align		4
        /*004c*/ 	.byte	0x04, 0x1c
        /*004e*/ 	.short	(.L_15 - .L_14)


	//   ....[0]....
.L_14:
        /*0050*/ 	.word	0x000002e0


	//   ....[1]....
        /*0054*/ 	.word	0x00000360


	//----- nvinfo : EIATTR_CRS_STACK_SIZE
	.align		4
.L_15:
        /*0058*/ 	.byte	0x04, 0x1e
        /*005a*/ 	.short	(.L_17 - .L_16)
.L_16:
        /*005c*/ 	.word	0x00000000


	//----- nvinfo : EIATTR_CBANK_PARAM_SIZE
	.align		4
.L_17:
        /*0060*/ 	.byte	0x03, 0x19
        /*0062*/ 	.short	0x0018


	//----- nvinfo : EIATTR_PARAM_CBANK
	.align		4
        /*0064*/ 	.byte	0x04, 0x0a
        /*0066*/ 	.short	(.L_19 - .L_18)
	.align		4
.L_18:
        /*0068*/ 	.word	index@(.nv.constant0._Z11dot_productPdS_S_)
        /*006c*/ 	.short	0x0380
        /*006e*/ 	.short	0x0018


	//----- nvinfo : EIATTR_SW_WAR
	.align		4
.L_19:
        /*0070*/ 	.byte	0x04, 0x36
        /*0072*/ 	.short	(.L_21 - .L_20)
.L_20:
        /*0074*/ 	.word	0x00000008
.L_21:


//--------------------- .nv.callgraph             --------------------------
	.section	.nv.callgraph,"",@"SHT_CUDA_CALLGRAPH"
	.align	4
	.sectionentsize	8
	.align		4
        /*0000*/ 	.word	0x00000000
	.align		4
        /*0004*/ 	.word	0xffffffff
	.align		4
        /*0008*/ 	.word	0x00000000
	.align		4
        /*000c*/ 	.word	0xfffffffe
	.align		4
        /*0010*/ 	.word	0x00000000
	.align		4
        /*0014*/ 	.word	0xfffffffd
	.align		4
        /*0018*/ 	.word	0x00000000
	.align		4
        /*001c*/ 	.word	0xfffffffc


//--------------------- .text._Z11dot_productPdS_S_ --------------------------
	.section	.text._Z11dot_productPdS_S_,"ax",@progbits
	.align	128
        .global         _Z11dot_productPdS_S_
        .type           _Z11dot_productPdS_S_,@function
        .size           _Z11dot_productPdS_S_,(.L_x_6 - _Z11dot_productPdS_S_)
        .other          _Z11dot_productPdS_S_,@"STO_CUDA_ENTRY STV_DEFAULT"
_Z11dot_productPdS_S_:
.text._Z11dot_productPdS_S_:
[----:B------:R-:W-:Y:S01]  /*0000*/  LDC R1, c[0x0][0x37c] ;  /* 0x0000df00ff017b82 */ /* 0x000fe20000000800 */
[----:B------:R-:W0:Y:S01]  /*0010*/  S2R R15, SR_TID.X ;  /* 0x00000000000f7919 */ /* 0x000e220000002100 */
[----:B------:R-:W1:Y:S01]  /*0020*/  LDCU UR4, c[0x0][0x360] ;  /* 0x00006c00ff0477ac */ /* 0x000e620008000800 */
[----:B------:R-:W-:Y:S01]  /*0030*/  BSSY.RECONVERGENT B0, `(.L_x_0) ;  /* 0x0000016000007945 */ /* 0x000fe20003800200 */
[----:B------:R-:W-:Y:S01]  /*0040*/  CS2R R2, SRZ ;  /* 0x0000000000027805 */ /* 0x000fe2000001ff00 */
[----:B------:R-:W0:Y:S01]  /*0050*/  S2R R0, SR_CTAID.X ;  /* 0x0000000000007919 */ /* 0x000e220000002500 */
[----:B------:R-:W2:Y:S01]  /*0060*/  LDCU.64 UR6, c[0x0][0x358] ;  /* 0x00006b00ff0677ac */ /* 0x000ea20008000a00 */
[----:B-1----:R-:W-:Y:S02]  /*0070*/  IMAD.U32 R12, RZ, RZ, UR4 ;  /* 0x00000004ff0c7e24 */ /* 0x002fe4000f8e00ff */
[----:B0-----:R-:W-:-:S05]  /*0080*/  IMAD R4, R0, UR4, R15 ;  /* 0x0000000400047c24 */ /* 0x001fca000f8e020f */
[----:B------:R-:W-:-:S13]  /*0090*/  ISETP.GT.AND P0, PT, R4, 0x7ffff, PT ;  /* 0x0007ffff0400780c */ /* 0x000fda0003f04270 */
[----:B--2---:R-:W-:Y:S05]  /*00a0*/  @P0 BRA `(.L_x_1) ;  /* 0x0000000000380947 */ /* 0x004fea0003800000 */
[----:B------:R-:W0:Y:S01]  /*00b0*/  LDC.64 R8, c[0x0][0x380] ;  /* 0x0000e000ff087b82 */ /* 0x000e220000000a00 */
[----:B------:R-:W1:Y:S01]  /*00c0*/  LDCU UR4, c[0x0][0x370] ;  /* 0x00006e00ff0477ac */ /* 0x000e620008000800 */
[----:B------:R-:W-:Y:S01]  /*00d0*/  IMAD.MOV.U32 R13, RZ, RZ, R4 ;  /* 0x000000ffff0d7224 */ /* 0x000fe200078e0004 */
[----:B------:R-:W-:-:S05]  /*00e0*/  CS2R R2, SRZ ;  /* 0x0000000000027805 */ /* 0x000fca000001ff00 */
[----:B------:R-:W2:Y:S01]  /*00f0*/  LDC.64 R10, c[0x0][0x388] ;  /* 0x0000e200ff0a7b82 */ /* 0x000ea20000000a00 */
[----:B-1----:R-:W-:-:S07]  /*0100*/  IMAD R14, R12, UR4, RZ ;  /* 0x000000040c0e7c24 */ /* 0x002fce000f8e02ff */
.L_x_2:
[----:B0-----:R-:W-:-:S04]  /*0110*/  IMAD.WIDE R4, R13, 0x8, R8 ;  /* 0x000000080d047825 */ /* 0x001fc800078e0208 */
[----:B--2---:R-:W-:Y:S02]  /*0120*/  IMAD.WIDE R6, R13, 0x8, R10 ;  /* 0x000000080d067825 */ /* 0x004fe400078e020a */
[----:B------:R-:W2:Y:S04]  /*0130*/  LDG.E.64 R4, desc[UR6][R4.64] ;  /* 0x0000000604047981 */ /* 0x000ea8000c1e1b00 */
[----:B------:R-:W2:Y:S01]  /*0140*/  LDG.E.64 R6, desc[UR6][R6.64] ;  /* 0x0000000606067981 */ /* 0x000ea2000c1e1b00 */
[----:B------:R-:W-:-:S05]  /*0150*/  IMAD.IADD R13, R14, 0x1, R13 ;  /* 0x000000010e0d7824 */ /* 0x000fca00078e020d */
[----:B------:R-:W-:Y:S01]  /*0160*/  ISETP.GE.AND P0, PT, R13, 0x80000, PT ;  /* 0x000800000d00780c */ /* 0x000fe20003f06270 */
[----:B--2---:R-:W-:-:S12]  /*0170*/  DFMA R2, R4, R6, R2 ;  /* 0x000000060402722b */ /* 0x004fd80000000002 */
[----:B------:R-:W-:Y:S05]  /*0180*/  @!P0 BRA `(.L_x_2) ;  /* 0xfffffffc00e08947 */ /* 0x000fea000383ffff */
.L_x_1:
[----:B------:R-:W-:Y:S05]  /*0190*/  BSYNC.RECONVERGENT B0 ;  /* 0x0000000000007941 */ /* 0x000fea0003800200 */
.L_x_0:
[----:B------:R-:W0:Y:S01]  /*01a0*/  S2UR UR5, SR_CgaCtaId ;  /* 0x00000000000579c3 */ /* 0x000e220000008800 */
[----:B------:R-:W-:Y:S01]  /*01b0*/  UMOV UR4, 0x400 ;  /* 0x0000040000047882 */ /* 0x000fe20000000000 */
[----:B------:R-:W-:Y:S02]  /*01c0*/  ISETP.GE.U32.AND P1, PT, R12, 0x2, PT ;  /* 0x000000020c00780c */ /* 0x000fe40003f26070 */
[----:B------:R-:W-:Y:S01]  /*01d0*/  ISETP.NE.AND P0, PT, R15, RZ, PT ;  /* 0x000000ff0f00720c */ /* 0x000fe20003f05270 */
[----:B0-----:R-:W-:-:S06]  /*01e0*/  ULEA UR4, UR5, UR4, 0x18 ;  /* 0x0000000405047291 */ /* 0x001fcc000f8ec0ff */
[----:B------:R-:W-:-:S05]  /*01f0*/  LEA R7, R15, UR4, 0x3 ;  /* 0x000000040f077c11 */ /* 0x000fca000f8e18ff */
[----:B------:R0:W-:Y:S01]  /*0200*/  STS.64 [R7], R2 ;  /* 0x0000000207007388 */ /* 0x0001e20000000a00 */
[----:B------:R-:W-:Y:S06]  /*0210*/  BAR.SYNC.DEFER_BLOCKING 0x0 ;  /* 0x0000000000007b1d */ /* 0x000fec0000010000 */
[----:B------:R-:W-:Y:S05]  /*0220*/  @!P1 BRA `(.L_x_3) ;  /* 0x00000000002c9947 */ /* 0x000fea0003800000 */
.L_x_4:
[----:B------:R-:W-:-:S04]  /*0230*/  SHF.R.U32.HI R8, RZ, 0x1, R12 ;  /* 0x00000001ff087819 */ /* 0x000fc8000001160c */
[----:B------:R-:W-:-:S13]  /*0240*/  ISETP.GE.U32.AND P1, PT, R15, R8, PT ;  /* 0x000000080f00720c */ /* 0x000fda0003f26070 */
[----:B------:R-:W-:Y:S01]  /*0250*/  @!P1 IMAD R6, R8, 0x8, R7 ;  /* 0x0000000808069824 */ /* 0x000fe200078e0207 */
[----:B------:R-:W-:Y:S04]  /*0260*/  @!P1 LDS.64 R4, [R7] ;  /* 0x0000000007049984 */ /* 0x000fe80000000a00 */
[----:B0-----:R-:W0:Y:S02]  /*0270*/  @!P1 LDS.64 R2, [R6] ;  /* 0x0000000006029984 */ /* 0x001e240000000a00 */
[----:B0-----:R-:W-:-:S07]  /*0280*/  @!P1 DADD R2, R2, R4 ;  /* 0x0000000002029229 */ /* 0x001fce0000000004 */
[----:B------:R1:W-:Y:S01]  /*0290*/  @!P1 STS.64 [R7], R2 ;  /* 0x0000000207009388 */ /* 0x0003e20000000a00 */
[----:B------:R-:W-:Y:S01]  /*02a0*/  BAR.SYNC.DEFER_BLOCKING 0x0 ;  /* 0x0000000000007b1d */ /* 0x000fe20000010000 */
[----:B------:R-:W-:Y:S01]  /*02b0*/  ISETP.GT.U32.AND P1, PT, R12, 0x3, PT ;  /* 0x000000030c00780c */ /* 0x000fe20003f24070 */
[----:B------:R-:W-:-:S12]  /*02c0*/  IMAD.MOV.U32 R12, RZ, RZ, R8 ;  /* 0x000000ffff0c7224 */ /* 0x000fd800078e0008 */
[----:B-1----:R-:W-:Y:S05]  /*02d0*/  @P1 BRA `(.L_x_4) ;  /* 0xfffffffc00d41947 */ /* 0x002fea000383ffff */
.L_x_3:
[----:B------:R-:W-:Y:S05]  /*02e0*/  @P0 EXIT ;  /* 0x000000000000094d */ /* 0x000fea0003800000 */
[----:B------:R-:W1:Y:S01]  /*02f0*/  S2UR UR5, SR_CgaCtaId ;  /* 0x00000000000579c3 */ /* 0x000e620000008800 */
[----:B------:R-:W-:-:S07]  /*0300*/  UMOV UR4, 0x400 ;  /* 0x0000040000047882 */ /* 0x000fce0000000000 */
[----:B------:R-:W2:Y:S01]  /*0310*/  LDC.64 R4, c[0x0][0x390] ;  /* 0x0000e400ff047b82 */ /* 0x000ea20000000a00 */
[----:B-1----:R-:W-:Y:S01]  /*0320*/  ULEA UR4, UR5, UR4, 0x18 ;  /* 0x0000000405047291 */ /* 0x002fe2000f8ec0ff */
[----:B--2---:R-:W-:-:S08]  /*0330*/  IMAD.WIDE.U32 R4, R0, 0x8, R4 ;  /* 0x0000000800047825 */ /* 0x004fd000078e0004 */
[----:B0-----:R-:W0:Y:S04]  /*0340*/  LDS.64 R2, [UR4] ;  /* 0x00000004ff027984 */ /* 0x001e280008000a00 */
[----:B0-----:R-:W-:Y:S01]  /*0350*/  STG.E.64 desc[UR6][R4.64], R2 ;  /* 0x0000000204007986 */ /* 0x001fe2000c101b06 */
[----:B------:R-:W-:Y:S05]  /*0360*/  EXIT ;  /* 0x000000000000794d */ /* 0x000fea0003800000 */
.L_x_5:
[----:B------:R-:W-:-:S00]  /*0370*/  BRA `(.L_x_5) ;  /* 0xfffffffc00fc7947 */ /* 0x000fc0000383ffff */
[----:B------:R-:W-:-:S00]  /*0380*/  NOP ;  /* 0x0000000000007918 */ /* 0x000fc00000000000 */
[----:B------:R-:W-:-:S00]  /*0390*/  NOP ;  /* 0x0000000000007918 */ /* 0x000fc00000000000 */
[----:B------:R-:W-:-:S00]  /*03a0*/  NOP ;  /* 0x0000000000007918 */ /* 0x000fc00000000000 */
[----:B------:R-:W-:-:S00]  /*03b0*/  NOP ;  /* 0x0000000000007918 */ /* 0x000fc00000000000 */
[----:B------:R-:W-:-:S00]  /*03c0*/  NOP ;  /* 0x0000000000007918 */ /* 0x000fc00000000000 */
[----:B------:R-:W-:-:S00]  /*03d0*/  NOP ;  /* 0x0000000000007918 */ /* 0x000fc00000000000 */
[----:B------:R-:W-:-:S00]  /*03e0*/  NOP ;  /* 0x0000000000007918 */ /* 0x000fc00000000000 */
[----:B------:R-:W-:-:S00]  /*03f0*/  NOP ;  /* 0x0000000000007918 */ /* 0x000fc00000000000 */
.L_x_6:


//--------------------- .nv.shared._Z11dot_productPdS_S_ --------------------------
	.section	.nv.shared._Z11dot_productPdS_S_,"aw",@nobits
	.sectionflags	@""
	.align	8
.nv.shared._Z11dot_productPdS_S_:
	.zero		3072


//--------------------- .nv.shared.reserved.0     --------------------------
	.section	.nv.shared.reserved.0,"aw",@nobits
	.weak		__nv_reservedSMEM_offset_0_alias
	.size		__nv_reservedSMEM_offset_0_alias, 0, 64
	.other		__nv_reservedSMEM_offset_0_alias,@"STO_CUDA_RESERVED_SHARED STV_DEFAULT"
__nv_reservedSMEM_offset_0_alias:
	.zero		0
	.zero		64


//--------------------- .nv.constant0._Z11dot_productPdS_S_ --------------------------
	.section	.nv.constant0._Z11dot_productPdS_S_,"a",@progbits
	.sectionflags	@""
	.align	4
.nv.constant0._Z11dot_productPdS_S_:
	.zero		920


//--------------------- SYMBOLS --------------------------

	.type		.nv.reservedSmem.offset0,@object
	.size		.nv.reservedSmem.offset0,0x4
	.type		.nv.reservedSmem.cap,@object
	.size		.nv.reservedSmem.cap,0x4
